	.headerflags	@"EF_CUDA_TEXMODE_UNIFIED EF_CUDA_64BIT_ADDRESS EF_CUDA_ACCELERATORS EF_CUDA_SM90 EF_CUDA_VIRTUAL_SM(EF_CUDA_SM90)"
	.elftype	@"ET_EXEC"


//--------------------- .nv.info                  --------------------------
	.section	.nv.info,"",@"SHT_CUDA_INFO"
	.align	4


	//----- nvinfo : EIATTR_REGCOUNT
	.align		4
        /*0000*/ 	.byte	0x04, 0x2f
        /*0002*/ 	.short	(.L_1 - .L_0)
	.align		4
.L_0:
        /*0004*/ 	.word	index@(triton_poi_fused_clone_6)
        /*0008*/ 	.word	0x0000000f


	//----- nvinfo : EIATTR_MIN_STACK_SIZE
	.align		4
.L_1:
        /*000c*/ 	.byte	0x04, 0x12
        /*000e*/ 	.short	(.L_3 - .L_2)
	.align		4
.L_2:
        /*0010*/ 	.word	index@(triton_poi_fused_clone_6)
        /*0014*/ 	.word	0x00000000


	//----- nvinfo : EIATTR_FRAME_SIZE
	.align		4
.L_3:
        /*0018*/ 	.byte	0x04, 0x11
        /*001a*/ 	.short	(.L_5 - .L_4)
	.align		4
.L_4:
        /*001c*/ 	.word	index@(triton_poi_fused_clone_6)
        /*0020*/ 	.word	0x00000000


	//----- nvinfo : EIATTR_MIN_STACK_SIZE
	.align		4
.L_5:
        /*0024*/ 	.byte	0x04, 0x12
        /*0026*/ 	.short	(.L_7 - .L_6)
	.align		4
.L_6:
        /*0028*/ 	.word	index@(triton_poi_fused_clone_6)
        /*002c*/ 	.word	0x00000000
.L_7:


//--------------------- .nv.info.triton_poi_fused_clone_6 --------------------------
	.section	.nv.info.triton_poi_fused_clone_6,"",@"SHT_CUDA_INFO"
	.sectionflags	@""
	.align	4


	//----- nvinfo : EIATTR_CUDA_API_VERSION
	.align		4
        /*0000*/ 	.byte	0x04, 0x37
        /*0002*/ 	.short	(.L_9 - .L_8)
.L_8:
        /*0004*/ 	.word	0x0000007c


	//----- nvinfo : EIATTR_KPARAM_INFO
	.align		4
.L_9:
        /*0008*/ 	.byte	0x04, 0x17
        /*000a*/ 	.short	(.L_11 - .L_10)
.L_10:
        /*000c*/ 	.word	0x00000000
        /*0010*/ 	.short	0x0002
        /*0012*/ 	.short	0x0010
        /*0014*/ 	.byte	0x00, 0xf0, 0x11, 0x00


	//----- nvinfo : EIATTR_KPARAM_INFO
	.align		4
.L_11:
        /*0018*/ 	.byte	0x04, 0x17
        /*001a*/ 	.short	(.L_13 - .L_12)
.L_12:
        /*001c*/ 	.word	0x00000000
        /*0020*/ 	.short	0x0001
        /*0022*/ 	.short	0x0008
        /*0024*/ 	.byte	0x00, 0xf4, 0x21, 0x00


	//----- nvinfo : EIATTR_KPARAM_INFO
	.align		4
.L_13:
        /*0028*/ 	.byte	0x04, 0x17
        /*002a*/ 	.short	(.L_15 - .L_14)
.L_14:
        /*002c*/ 	.word	0x00000000
        /*0030*/ 	.short	0x0000
        /*0032*/ 	.short	0x0000
        /*0034*/ 	.byte	0x00, 0xf4, 0x21, 0x00


	//----- nvinfo : EIATTR_SPARSE_MMA_MASK
	.align		4
.L_15:
        /*0038*/ 	.byte	0x03, 0x50
        /*003a*/ 	.short	0x0000


	//----- nvinfo : EIATTR_MAXREG_COUNT
	.align		4
        /*003c*/ 	.byte	0x03, 0x1b
        /*003e*/ 	.short	0x00ff


	//----- nvinfo : EIATTR_EXIT_INSTR_OFFSETS
	.align		4
        /*0040*/ 	.byte	0x04, 0x1c
        /*0042*/ 	.short	(.L_17 - .L_16)


	//   ....[0]....
.L_16:
        /*0044*/ 	.word	0x00000230


	//   ....[1]....
        /*0048*/ 	.word	0x00000250


	//----- nvinfo : EIATTR_REQNTID
	.align		4
.L_17:
        /*004c*/ 	.byte	0x04, 0x10
        /*004e*/ 	.short	(.L_19 - .L_18)
.L_18:
        /*0050*/ 	.word	0x00000080
        /*0054*/ 	.word	0x00000001
        /*0058*/ 	.word	0x00000001


	//----- nvinfo : EIATTR_CRS_STACK_SIZE
	.align		4
.L_19:
        /*005c*/ 	.byte	0x04, 0x1e
        /*005e*/ 	.short	(.L_21 - .L_20)
.L_20:
        /*0060*/ 	.word	0x00000000


	//----- nvinfo : EIATTR_CBANK_PARAM_SIZE
	.align		4
.L_21:
        /*0064*/ 	.byte	0x03, 0x19
        /*0066*/ 	.short	0x0014


	//----- nvinfo : EIATTR_PARAM_CBANK
	.align		4
        /*0068*/ 	.byte	0x04, 0x0a
        /*006a*/ 	.short	(.L_23 - .L_22)
	.align		4
.L_22:
        /*006c*/ 	.word	index@(.nv.constant0.triton_poi_fused_clone_6)
        /*0070*/ 	.short	0x0210
        /*0072*/ 	.short	0x0014


	//----- nvinfo : EIATTR_SW_WAR
	.align		4
.L_23:
        /*0074*/ 	.byte	0x04, 0x36
        /*0076*/ 	.short	(.L_25 - .L_24)
.L_24:
        /*0078*/ 	.word	0x00000008
.L_25:


//--------------------- .nv.callgraph             --------------------------
	.section	.nv.callgraph,"",@"SHT_CUDA_CALLGRAPH"
	.align	4
	.sectionentsize	8
	.align		4
        /*0000*/ 	.word	0x00000000
	.align		4
        /*0004*/ 	.word	0xffffffff
	.align		4
        /*0008*/ 	.word	0x00000000
	.align		4
        /*000c*/ 	.word	0xfffffffe
	.align		4
        /*0010*/ 	.word	0x00000000
	.align		4
        /*0014*/ 	.word	0xfffffffd
	.align		4
        /*0018*/ 	.word	0x00000000
	.align		4
        /*001c*/ 	.word	0xfffffffc


//--------------------- .text.triton_poi_fused_clone_6 --------------------------
	.section	.text.triton_poi_fused_clone_6,"ax",@progbits
	.align	128
        .global         triton_poi_fused_clone_6
        .type           triton_poi_fused_clone_6,@function
        .size           triton_poi_fused_clone_6,(.L_x_3 - triton_poi_fused_clone_6)
        .other          triton_poi_fused_clone_6,@"STO_CUDA_ENTRY STV_DEFAULT"
triton_poi_fused_clone_6:
.text.triton_poi_fused_clone_6:
[----:B------:R-:W0:Y:S02]  /*0000*/  LDC R1, c[0x0][0x28] ;  /* 0x00000a00ff017b82 */ /* 0x000e240000000800 */
[----:B------:R-:W1:Y:S01]  /*0010*/  S2R R0, SR_TID.X ;  /* 0x0000000000007919 */ /* 0x000e620000002100 */
[----:B------:R-:W2:Y:S01]  /*0020*/  LDC.64 R2, c[0x0][0x210] ;  /* 0x00008400ff027b82 */ /* 0x000ea20000000a00 */
[----:B------:R-:W-:Y:S01]  /*0030*/  ULDC.64 UR4, c[0x0][0x208] ;  /* 0x0000820000047ab9 */ /* 0x000fe20000000a00 */
[----:B------:R-:W-:Y:S01]  /*0040*/  BSSY B0, `(.L_x_0) ;  /* 0x000001e000007945 */ /* 0x000fe20003800000 */
[----:B------:R-:W3:Y:S01]  /*0050*/  S2R R7, SR_CTAID.X ;  /* 0x0000000000077919 */ /* 0x000ee20000002500 */
[----:B-1----:R-:W-:Y:S01]  /*0060*/  IMAD.SHL.U32 R0, R0, 0x2, RZ ;  /* 0x0000000200007824 */ /* 0x002fe200078e00ff */
[----:B---3--:R-:W-:-:S04]  /*0070*/  SHF.R.S32.HI R6, RZ, 0x17, R7 ;  /* 0x00000017ff067819 */ /* 0x008fc80000011407 */
[----:B------:R-:W-:Y:S02]  /*0080*/  LOP3.LUT R0, R0, 0xfe, RZ, 0xc0, !PT ;  /* 0x000000fe00007812 */ /* 0x000fe400078ec0ff */
[----:B------:R-:W-:-:S03]  /*0090*/  SGXT R6, R6, 0x1 ;  /* 0x000000010606781a */ /* 0x000fc60000000200 */
[----:B------:R-:W-:-:S05]  /*00a0*/  IMAD R7, R7, 0x100, R0 ;  /* 0x0000010007077824 */ /* 0x000fca00078e0200 */
[CC--:B------:R-:W-:Y:S02]  /*00b0*/  LEA.HI R4, R6.reuse, R7.reuse, RZ, 0x4 ;  /* 0x0000000706047211 */ /* 0x0c0fe400078f20ff */
[CC--:B------:R-:W-:Y:S02]  /*00c0*/  LEA.HI R0, R6.reuse, R7.reuse, RZ, 0x2 ;  /* 0x0000000706007211 */ /* 0x0c0fe400078f10ff */
[----:B------:R-:W-:Y:S02]  /*00d0*/  SHF.R.S32.HI R8, RZ, 0x4, R4 ;  /* 0x00000004ff087819 */ /* 0x000fe40000011404 */
[----:B------:R-:W1:Y:S01]  /*00e0*/  LDC.64 R4, c[0x0][0x218] ;  /* 0x00008600ff047b82 */ /* 0x000e620000000a00 */
[----:B------:R-:W-:Y:S02]  /*00f0*/  LEA.HI R6, R6, R7, RZ, 0x6 ;  /* 0x0000000706067211 */ /* 0x000fe400078f30ff */
[----:B------:R-:W-:Y:S02]  /*0100*/  SHF.R.S32.HI R9, RZ, 0x2, R0 ;  /* 0x00000002ff097819 */ /* 0x000fe40000011400 */
[----:B------:R-:W-:-:S02]  /*0110*/  LEA.HI R10, R8, R8, RZ, 0x2 ;  /* 0x00000008080a7211 */ /* 0x000fc400078f10ff */
[----:B------:R-:W-:Y:S02]  /*0120*/  LOP3.LUT R12, R6, 0xffffffc0, RZ, 0xc0, !PT ;  /* 0xffffffc0060c7812 */ /* 0x000fe400078ec0ff */
[----:B------:R-:W-:Y:S02]  /*0130*/  LOP3.LUT R0, R0, 0xfffffffc, RZ, 0xc0, !PT ;  /* 0xfffffffc00007812 */ /* 0x000fe400078ec0ff */
[----:B------:R-:W-:Y:S02]  /*0140*/  LEA.HI R6, R9, R9, RZ, 0x2 ;  /* 0x0000000909067211 */ /* 0x000fe400078f10ff */
[----:B------:R-:W-:Y:S02]  /*0150*/  LOP3.LUT R11, R10, 0x3ffffffc, RZ, 0xc0, !PT ;  /* 0x3ffffffc0a0b7812 */ /* 0x000fe400078ec0ff */
[----:B------:R-:W-:Y:S02]  /*0160*/  ISETP.GE.AND P0, PT, R7, 0x100, PT ;  /* 0x000001000700780c */ /* 0x000fe40003f06270 */
[----:B------:R-:W-:Y:S01]  /*0170*/  IADD3 R0, R12, R7, -R0 ;  /* 0x000000070c007210 */ /* 0x000fe20007ffe800 */
[----:B------:R-:W-:Y:S01]  /*0180*/  IMAD.IADD R11, R8, 0x1, -R11 ;  /* 0x00000001080b7824 */ /* 0x000fe200078e0a0b */
[----:B------:R-:W-:-:S03]  /*0190*/  LOP3.LUT R6, R6, 0xffffffc, RZ, 0xc0, !PT ;  /* 0x0ffffffc06067812 */ /* 0x000fc600078ec0ff */
[----:B------:R-:W-:Y:S02]  /*01a0*/  IMAD R11, R11, 0x4, R0 ;  /* 0x000000040b0b7824 */ /* 0x000fe400078e0200 */
[----:B------:R-:W-:Y:S02]  /*01b0*/  IMAD.IADD R6, R9, 0x1, -R6 ;  /* 0x0000000109067824 */ /* 0x000fe400078e0a06 */
[----:B-1----:R-:W-:-:S04]  /*01c0*/  IMAD.WIDE R4, R7, 0x4, R4 ;  /* 0x0000000407047825 */ /* 0x002fc800078e0204 */
[----:B------:R-:W-:Y:S01]  /*01d0*/  IMAD R11, R6, 0x10, R11 ;  /* 0x00000010060b7824 */ /* 0x000fe200078e020b */
[----:B------:R-:W-:-:S03]  /*01e0*/  CS2R R6, SRZ ;  /* 0x0000000000067805 */ /* 0x000fc6000001ff00 */
[----:B--2---:R-:W-:Y:S01]  /*01f0*/  IMAD.WIDE R2, R11, 0x4, R2 ;  /* 0x000000040b027825 */ /* 0x004fe200078e0202 */
[----:B------:R-:W-:Y:S06]  /*0200*/  @P0 BRA `(.L_x_1) ;  /* 0x0000000000040947 */ /* 0x000fec0003800000 */
[----:B------:R1:W5:Y:S02]  /*0210*/  LDG.E.64 R6, desc[UR4][R2.64] ;  /* 0x0000000402067981 */ /* 0x000364000c1e1b00 */
.L_x_1:
[----:B------:R-:W-:Y:S05]  /*0220*/  BSYNC B0 ;  /* 0x0000000000007941 */ /* 0x000fea0003800000 */
.L_x_0:
[----:B------:R-:W-:Y:S05]  /*0230*/  @P0 EXIT ;  /* 0x000000000000094d */ /* 0x000fea0003800000 */
[----:B-----5:R-:W-:Y:S01]  /*0240*/  STG.E.64 desc[UR4][R4.64], R6 ;  /* 0x0000000604007986 */ /* 0x020fe2000c101b04 */
[----:B------:R-:W-:Y:S05]  /*0250*/  EXIT ;  /* 0x000000000000794d */ /* 0x000fea0003800000 */
.L_x_2:
[----:B------:R-:W-:-:S00]  /*0260*/  BRA `(.L_x_2) ;  /* 0xfffffffc00fc7947 */ /* 0x000fc0000383ffff */
[----:B------:R-:W-:-:S00]  /*0270*/  NOP ;  /* 0x0000000000007918 */ /* 0x000fc00000000000 */
        /* <DEDUP_REMOVED lines=8> */
.L_x_3:


//--------------------- .nv.constant0.triton_poi_fused_clone_6 --------------------------
	.section	.nv.constant0.triton_poi_fused_clone_6,"a",@progbits
	.sectionflags	@""
	.align	4
.nv.constant0.triton_poi_fused_clone_6:
	.zero		548
